//
// Generated by NVIDIA NVVM Compiler
//
// Compiler Build ID: CL-36424714
// Cuda compilation tools, release 13.0, V13.0.88
// Based on NVVM 20.0.0
//

.version 9.0
.target sm_100
.address_size 64

	// .globl	_Z15mediasmatrizcpuPdS_

.visible .entry _Z15mediasmatrizcpuPdS_(
	.param .u64 .ptr .align 1 _Z15mediasmatrizcpuPdS__param_0,
	.param .u64 .ptr .align 1 _Z15mediasmatrizcpuPdS__param_1
)
{
	.reg .b32 	%r<6>;
	.reg .b64 	%rd<9>;
	.reg .b64 	%fd<8>;

	ld.param.u64 	%rd1, [_Z15mediasmatrizcpuPdS__param_0];
	ld.param.u64 	%rd2, [_Z15mediasmatrizcpuPdS__param_1];
	mov.u32 	%r1, %tid.x;
	mov.u32 	%r2, %ctaid.x;
	mov.u32 	%r3, %ntid.x;
	mad.lo.s32 	%r4, %r2, %r3, %r1;
	mul.lo.s32 	%r5, %r4, 3;
	cvta.to.global.u64 	%rd3, %rd1;
	mul.wide.s32 	%rd4, %r5, 8;
	add.s64 	%rd5, %rd3, %rd4;
	ld.global.f64 	%fd1, [%rd5];
	add.f64 	%fd2, %fd1, 0d0000000000000000;
	ld.global.f64 	%fd3, [%rd5+8];
	add.f64 	%fd4, %fd2, %fd3;
	ld.global.f64 	%fd5, [%rd5+16];
	add.f64 	%fd6, %fd4, %fd5;
	cvta.to.global.u64 	%rd6, %rd2;
	div.rn.f64 	%fd7, %fd6, 0d4008000000000000;
	mul.wide.s32 	%rd7, %r4, 8;
	add.s64 	%rd8, %rd6, %rd7;
	st.global.f64 	[%rd8], %fd7;
	ret;

}


// ===== COMPILED SASS (sm_100) =====

	.target	sm_100

	.elftype	@"ET_EXEC"


//--------------------- .note.nv.tkinfo           --------------------------
	.section	.note.nv.tkinfo,"",@"SHT_NOTE"
	.sectionflags	@"SHF_NOTE_NV_TKINFO"
	.tkinfo
        /*0018*/ 	.word	0x00000002
        /*0030*/ 	.string	""
        /*0030*/ 	.string	"ptxas"
        /*0030*/ 	.string	"Cuda compilation tools, release 13.0, V13.0.88"
        /*0030*/ 	.string	"Build cuda_13.0.r13.0/compiler.36424714_0"
        /*0030*/ 	.string	"-arch sm_100 -m 64 "



//--------------------- .note.nv.cuinfo           --------------------------
	.section	.note.nv.cuinfo,"",@"SHT_NOTE"
	.sectionflags	@"SHF_NOTE_NV_CUINFO"
        /*0018*/ 	.short	0x0002
        /*001a*/ 	.short	0x0064
        /*001c*/ 	.short	0x0082
	.zero		2


//--------------------- .nv.info                  --------------------------
	.section	.nv.info,"",@"SHT_CUDA_INFO"
	.align	4


	//----- nvinfo : EIATTR_REGCOUNT
	.align		4
        /*0000*/ 	.byte	0x04, 0x2f
        /*0002*/ 	.short	(.L_1 - .L_0)
	.align		4
.L_0:
        /*0004*/ 	.word	index@(_Z15mediasmatrizcpuPdS_)
        /*0008*/ 	.word	0x00000017


	//----- nvinfo : EIATTR_FRAME_SIZE
	.align		4
.L_1:
        /*000c*/ 	.byte	0x04, 0x11
        /*000e*/ 	.short	(.L_3 - .L_2)
	.align		4
.L_2:
        /*0010*/ 	.word	index@($__internal_0_$__cuda_sm20_div_rn_f64_full)
        /*0014*/ 	.word	0x00000000


	//----- nvinfo : EIATTR_FRAME_SIZE
	.align		4
.L_3:
        /*0018*/ 	.byte	0x04, 0x11
        /*001a*/ 	.short	(.L_5 - .L_4)
	.align		4
.L_4:
        /*001c*/ 	.word	index@(_Z15mediasmatrizcpuPdS_)
        /*0020*/ 	.word	0x00000000


	//----- nvinfo : EIATTR_MIN_STACK_SIZE
	.align		4
.L_5:
        /*0024*/ 	.byte	0x04, 0x12
        /*0026*/ 	.short	(.L_7 - .L_6)
	.align		4
.L_6:
        /*0028*/ 	.word	index@(_Z15mediasmatrizcpuPdS_)
        /*002c*/ 	.word	0x00000000
.L_7:


//--------------------- .nv.compat                --------------------------
	.section	.nv.compat,"",@"SHT_CUDA_COMPAT_INFO"
	.align	4
        /*0000*/ 	.byte	0x02, 0x09, 0x00, 0x00, 0x02, 0x02, 0x01, 0x00, 0x02, 0x05, 0x05, 0x00, 0x03, 0x07, 0x01, 0x01
        /*0010*/ 	.byte	0x02, 0x03, 0x00, 0x00, 0x02, 0x06, 0x01, 0x00, 0x04, 0x0b, 0x08, 0x00, 0x01, 0x00, 0x00, 0x00
        /*0020*/ 	.byte	0x00, 0x00, 0x00, 0x00


//--------------------- .nv.info._Z15mediasmatrizcpuPdS_ --------------------------
	.section	.nv.info._Z15mediasmatrizcpuPdS_,"",@"SHT_CUDA_INFO"
	.sectionflags	@""
	.align	4


	//----- nvinfo : EIATTR_CUDA_API_VERSION
	.align		4
        /*0000*/ 	.byte	0x04, 0x37
        /*0002*/ 	.short	(.L_9 - .L_8)
.L_8:
        /*0004*/ 	.word	0x00000082


	//----- nvinfo : EIATTR_KPARAM_INFO
	.align		4
.L_9:
        /*0008*/ 	.byte	0x04, 0x17
        /*000a*/ 	.short	(.L_11 - .L_10)
.L_10:
        /*000c*/ 	.word	0x00000000
        /*0010*/ 	.short	0x0001
        /*0012*/ 	.short	0x0008
        /*0014*/ 	.byte	0x00, 0xf5, 0x21, 0x00


	//----- nvinfo : EIATTR_KPARAM_INFO
	.align		4
.L_11:
        /*0018*/ 	.byte	0x04, 0x17
        /*001a*/ 	.short	(.L_13 - .L_12)
.L_12:
        /*001c*/ 	.word	0x00000000
        /*0020*/ 	.short	0x0000
        /*0022*/ 	.short	0x0000
        /*0024*/ 	.byte	0x00, 0xf5, 0x21, 0x00


	//----- nvinfo : EIATTR_SPARSE_MMA_MASK
	.align		4
.L_13:
        /*0028*/ 	.byte	0x03, 0x50
        /*002a*/ 	.short	0x0000


	//----- nvinfo : EIATTR_MAXREG_COUNT
	.align		4
        /*002c*/ 	.byte	0x03, 0x1b
        /*002e*/ 	.short	0x00ff


	//----- nvinfo : EIATTR_MERCURY_ISA_VERSION
	.align		4
        /*0030*/ 	.byte	0x03, 0x5f
        /*0032*/ 	.short	0x0101


	//----- nvinfo : EIATTR_VRC_CTA_INIT_COUNT
	.align		4
        /*0034*/ 	.byte	0x02, 0x4a
	.zero		1
	.zero		1


	//----- nvinfo : EIATTR_EXIT_INSTR_OFFSETS
	.align		4
        /*0038*/ 	.byte	0x04, 0x1c
        /*003a*/ 	.short	(.L_15 - .L_14)


	//   ....[0]....
.L_14:
        /*003c*/ 	.word	0x00000260


	//----- nvinfo : EIATTR_CRS_STACK_SIZE
	.align		4
.L_15:
        /*0040*/ 	.byte	0x04, 0x1e
        /*0042*/ 	.short	(.L_17 - .L_16)
.L_16:
        /*0044*/ 	.word	0x00000000


	//----- nvinfo : EIATTR_CBANK_PARAM_SIZE
	.align		4
.L_17:
        /*0048*/ 	.byte	0x03, 0x19
        /*004a*/ 	.short	0x0010


	//----- nvinfo : EIATTR_PARAM_CBANK
	.align		4
        /*004c*/ 	.byte	0x04, 0x0a
        /*004e*/ 	.short	(.L_19 - .L_18)
	.align		4
.L_18:
        /*0050*/ 	.word	index@(.nv.constant0._Z15mediasmatrizcpuPdS_)
        /*0054*/ 	.short	0x0380
        /*0056*/ 	.short	0x0010


	//----- nvinfo : EIATTR_SW_WAR
	.align		4
.L_19:
        /*0058*/ 	.byte	0x04, 0x36
        /*005a*/ 	.short	(.L_21 - .L_20)
.L_20:
        /*005c*/ 	.word	0x00000008
.L_21:


//--------------------- .nv.callgraph             --------------------------
	.section	.nv.callgraph,"",@"SHT_CUDA_CALLGRAPH"
	.align	4
	.sectionentsize	8
	.align		4
        /*0000*/ 	.word	0x00000000
	.align		4
        /*0004*/ 	.word	0xffffffff
	.align		4
        /*0008*/ 	.word	0x00000000
	.align		4
        /*000c*/ 	.word	0xfffffffe
	.align		4
        /*0010*/ 	.word	0x00000000
	.align		4
        /*0014*/ 	.word	0xfffffffd
	.align		4
        /*0018*/ 	.word	0x00000000
	.align		4
        /*001c*/ 	.word	0xfffffffc


//--------------------- .text._Z15mediasmatrizcpuPdS_ --------------------------
	.section	.text._Z15mediasmatrizcpuPdS_,"ax",@progbits
	.align	128
        .global         _Z15mediasmatrizcpuPdS_
        .type           _Z15mediasmatrizcpuPdS_,@function
        .size           _Z15mediasmatrizcpuPdS_,(.L_x_7 - _Z15mediasmatrizcpuPdS_)
        .other          _Z15mediasmatrizcpuPdS_,@"STO_CUDA_ENTRY STV_DEFAULT"
_Z15mediasmatrizcpuPdS_:
.text._Z15mediasmatrizcpuPdS_:
[----:B------:R-:W-:Y:S01]  /*0000*/  LDC R1, c[0x0][0x37c] ;  /* 0x0000df00ff017b82 */ /* 0x000fe20000000800 */
[----:B------:R-:W0:Y:S07]  /*0010*/  S2R R0, SR_TID.X ;  /* 0x0000000000007919 */ /* 0x000e2e0000002100 */
[----:B------:R-:W0:Y:S01]  /*0020*/  S2UR UR6, SR_CTAID.X ;  /* 0x00000000000679c3 */ /* 0x000e220000002500 */
[----:B------:R-:W1:Y:S07]  /*0030*/  LDCU.64 UR4, c[0x0][0x358] ;  /* 0x00006b00ff0477ac */ /* 0x000e6e0008000a00 */
[----:B------:R-:W0:Y:S08]  /*0040*/  LDC R5, c[0x0][0x360] ;  /* 0x0000d800ff057b82 */ /* 0x000e300000000800 */
[----:B------:R-:W2:Y:S01]  /*0050*/  LDC.64 R2, c[0x0][0x380] ;  /* 0x0000e000ff027b82 */ /* 0x000ea20000000a00 */
[----:B0-----:R-:W-:-:S04]  /*0060*/  IMAD R0, R5, UR6, R0 ;  /* 0x0000000605007c24 */ /* 0x001fc8000f8e0200 */
[----:B------:R-:W-:-:S04]  /*0070*/  IMAD R5, R0, 0x3, RZ ;  /* 0x0000000300057824 */ /* 0x000fc800078e02ff */
[----:B--2---:R-:W-:-:S05]  /*0080*/  IMAD.WIDE R2, R5, 0x8, R2 ;  /* 0x0000000805027825 */ /* 0x004fca00078e0202 */
[----:B-1----:R-:W2:Y:S04]  /*0090*/  LDG.E.64 R4, desc[UR4][R2.64] ;  /* 0x0000000402047981 */ /* 0x002ea8000c1e1b00 */
[----:B------:R-:W3:Y:S04]  /*00a0*/  LDG.E.64 R6, desc[UR4][R2.64+0x8] ;  /* 0x0000080402067981 */ /* 0x000ee8000c1e1b00 */
[----:B------:R-:W4:Y:S01]  /*00b0*/  LDG.E.64 R8, desc[UR4][R2.64+0x10] ;  /* 0x0000100402087981 */ /* 0x000f22000c1e1b00 */
[----:B------:R-:W0:Y:S01]  /*00c0*/  MUFU.RCP64H R11, 3 ;  /* 0x40080000000b7908 */ /* 0x000e220000001800 */
[----:B------:R-:W-:Y:S01]  /*00d0*/  IMAD.MOV.U32 R14, RZ, RZ, 0x0 ;  /* 0x00000000ff0e7424 */ /* 0x000fe200078e00ff */
[----:B------:R-:W-:Y:S01]  /*00e0*/  BSSY.RECONVERGENT B0, `(.L_x_0) ;  /* 0x0000014000007945 */ /* 0x000fe20003800200 */
[----:B------:R-:W-:-:S02]  /*00f0*/  IMAD.MOV.U32 R15, RZ, RZ, 0x40080000 ;  /* 0x40080000ff0f7424 */ /* 0x000fc400078e00ff */
[----:B------:R-:W-:-:S06]  /*0100*/  IMAD.MOV.U32 R10, RZ, RZ, 0x1 ;  /* 0x00000001ff0a7424 */ /* 0x000fcc00078e00ff */
[----:B0-----:R-:W-:-:S08]  /*0110*/  DFMA R12, R10, -R14, 1 ;  /* 0x3ff000000a0c742b */ /* 0x001fd0000000080e */
[----:B------:R-:W-:-:S08]  /*0120*/  DFMA R12, R12, R12, R12 ;  /* 0x0000000c0c0c722b */ /* 0x000fd0000000000c */
[----:B------:R-:W-:-:S08]  /*0130*/  DFMA R12, R10, R12, R10 ;  /* 0x0000000c0a0c722b */ /* 0x000fd0000000000a */
[----:B------:R-:W-:-:S08]  /*0140*/  DFMA R10, R12, -R14, 1 ;  /* 0x3ff000000c0a742b */ /* 0x000fd0000000080e */
[----:B------:R-:W-:Y:S02]  /*0150*/  DFMA R10, R12, R10, R12 ;  /* 0x0000000a0c0a722b */ /* 0x000fe4000000000c */
[----:B--2---:R-:W-:-:S08]  /*0160*/  DADD R4, RZ, R4 ;  /* 0x00000000ff047229 */ /* 0x004fd00000000004 */
[----:B---3--:R-:W-:-:S08]  /*0170*/  DADD R4, R4, R6 ;  /* 0x0000000004047229 */ /* 0x008fd00000000006 */
[----:B----4-:R-:W-:-:S08]  /*0180*/  DADD R4, R4, R8 ;  /* 0x0000000004047229 */ /* 0x010fd00000000008 */
[----:B------:R-:W-:Y:S02]  /*0190*/  DMUL R2, R4, R10 ;  /* 0x0000000a04027228 */ /* 0x000fe40000000000 */
[----:B------:R-:W-:-:S06]  /*01a0*/  FSETP.GEU.AND P1, PT, |R5|, 6.5827683646048100446e-37, PT ;  /* 0x036000000500780b */ /* 0x000fcc0003f2e200 */
[----:B------:R-:W-:-:S08]  /*01b0*/  DFMA R6, R2, -3, R4 ;  /* 0xc00800000206782b */ /* 0x000fd00000000004 */
[----:B------:R-:W-:-:S10]  /*01c0*/  DFMA R2, R10, R6, R2 ;  /* 0x000000060a02722b */ /* 0x000fd40000000002 */
[----:B------:R-:W-:-:S05]  /*01d0*/  FFMA R6, RZ, 2.125, R3 ;  /* 0x40080000ff067823 */ /* 0x000fca0000000003 */
[----:B------:R-:W-:-:S13]  /*01e0*/  FSETP.GT.AND P0, PT, |R6|, 1.469367938527859385e-39, PT ;  /* 0x001000000600780b */ /* 0x000fda0003f04200 */
[----:B------:R-:W-:Y:S05]  /*01f0*/  @P0 BRA P1, `(.L_x_1) ;  /* 0x0000000000080947 */ /* 0x000fea0000800000 */
[----:B------:R-:W-:-:S07]  /*0200*/  MOV R6, 0x220 ;  /* 0x0000022000067802 */ /* 0x000fce0000000f00 */
[----:B------:R-:W-:Y:S05]  /*0210*/  CALL.REL.NOINC `($__internal_0_$__cuda_sm20_div_rn_f64_full) ;  /* 0x0000000000147944 */ /* 0x000fea0003c00000 */
.L_x_1:
[----:B------:R-:W-:Y:S05]  /*0220*/  BSYNC.RECONVERGENT B0 ;  /* 0x0000000000007941 */ /* 0x000fea0003800200 */
.L_x_0:
[----:B------:R-:W0:Y:S02]  /*0230*/  LDC.64 R4, c[0x0][0x388] ;  /* 0x0000e200ff047b82 */ /* 0x000e240000000a00 */
[----:B0-----:R-:W-:-:S05]  /*0240*/  IMAD.WIDE R4, R0, 0x8, R4 ;  /* 0x0000000800047825 */ /* 0x001fca00078e0204 */
[----:B------:R-:W-:Y:S01]  /*0250*/  STG.E.64 desc[UR4][R4.64], R2 ;  /* 0x0000000204007986 */ /* 0x000fe2000c101b04 */
[----:B------:R-:W-:Y:S05]  /*0260*/  EXIT ;  /* 0x000000000000794d */ /* 0x000fea0003800000 */
        .weak           $__internal_0_$__cuda_sm20_div_rn_f64_full
        .type           $__internal_0_$__cuda_sm20_div_rn_f64_full,@function
        .size           $__internal_0_$__cuda_sm20_div_rn_f64_full,(.L_x_7 - $__internal_0_$__cuda_sm20_div_rn_f64_full)
$__internal_0_$__cuda_sm20_div_rn_f64_full:
[----:B------:R-:W-:Y:S01]  /*0270*/  IMAD.MOV.U32 R3, RZ, RZ, 0x3ff80000 ;  /* 0x3ff80000ff037424 */ /* 0x000fe200078e00ff */
[C---:B------:R-:W-:Y:S01]  /*0280*/  FSETP.GEU.AND P1, PT, |R5|.reuse, 1.469367938527859385e-39, PT ;  /* 0x001000000500780b */ /* 0x040fe20003f2e200 */
[----:B------:R-:W-:Y:S01]  /*0290*/  IMAD.MOV.U32 R2, RZ, RZ, 0x0 ;  /* 0x00000000ff027424 */ /* 0x000fe200078e00ff */
[----:B------:R-:W-:Y:S01]  /*02a0*/  LOP3.LUT R7, R5, 0x7ff00000, RZ, 0xc0, !PT ;  /* 0x7ff0000005077812 */ /* 0x000fe200078ec0ff */
[----:B------:R-:W0:Y:S01]  /*02b0*/  MUFU.RCP64H R9, R3 ;  /* 0x0000000300097308 */ /* 0x000e220000001800 */
[----:B------:R-:W-:Y:S01]  /*02c0*/  IMAD.MOV.U32 R8, RZ, RZ, 0x1 ;  /* 0x00000001ff087424 */ /* 0x000fe200078e00ff */
[----:B------:R-:W-:Y:S01]  /*02d0*/  BSSY.RECONVERGENT B1, `(.L_x_2) ;  /* 0x0000045000017945 */ /* 0x000fe20003800200 */
[----:B------:R-:W-:Y:S01]  /*02e0*/  IMAD.MOV.U32 R13, RZ, RZ, 0x1ca00000 ;  /* 0x1ca00000ff0d7424 */ /* 0x000fe200078e00ff */
[----:B------:R-:W-:Y:S01]  /*02f0*/  ISETP.GE.U32.AND P0, PT, R7, 0x40000000, PT ;  /* 0x400000000700780c */ /* 0x000fe20003f06070 */
[----:B------:R-:W-:Y:S02]  /*0300*/  IMAD.MOV.U32 R18, RZ, RZ, R7 ;  /* 0x000000ffff127224 */ /* 0x000fe400078e0007 */
[----:B------:R-:W-:Y:S01]  /*0310*/  IMAD.MOV.U32 R19, RZ, RZ, 0x40000000 ;  /* 0x40000000ff137424 */ /* 0x000fe200078e00ff */
[----:B------:R-:W-:-:S03]  /*0320*/  SEL R13, R13, 0x63400000, !P0 ;  /* 0x634000000d0d7807 */ /* 0x000fc60004000000 */
[----:B------:R-:W-:Y:S01]  /*0330*/  VIADD R20, R19, 0xffffffff ;  /* 0xffffffff13147836 */ /* 0x000fe20000000000 */
[----:B0-----:R-:W-:-:S08]  /*0340*/  DFMA R10, R8, -R2, 1 ;  /* 0x3ff00000080a742b */ /* 0x001fd00000000802 */
[----:B------:R-:W-:-:S08]  /*0350*/  DFMA R10, R10, R10, R10 ;  /* 0x0000000a0a0a722b */ /* 0x000fd0000000000a */
[----:B------:R-:W-:Y:S01]  /*0360*/  DFMA R14, R8, R10, R8 ;  /* 0x0000000a080e722b */ /* 0x000fe20000000008 */
[C-C-:B------:R-:W-:Y:S01]  /*0370*/  @!P1 LOP3.LUT R10, R13.reuse, 0x80000000, R5.reuse, 0xf8, !PT ;  /* 0x800000000d0a9812 */ /* 0x140fe200078ef805 */
[----:B------:R-:W-:Y:S01]  /*0380*/  IMAD.MOV.U32 R8, RZ, RZ, R4 ;  /* 0x000000ffff087224 */ /* 0x000fe200078e0004 */
[----:B------:R-:W-:Y:S02]  /*0390*/  LOP3.LUT R9, R13, 0x800fffff, R5, 0xf8, !PT ;  /* 0x800fffff0d097812 */ /* 0x000fe400078ef805 */
[----:B------:R-:W-:Y:S01]  /*03a0*/  @!P1 LOP3.LUT R11, R10, 0x100000, RZ, 0xfc, !PT ;  /* 0x001000000a0b9812 */ /* 0x000fe200078efcff */
[----:B------:R-:W-:Y:S02]  /*03b0*/  @!P1 IMAD.MOV.U32 R10, RZ, RZ, RZ ;  /* 0x000000ffff0a9224 */ /* 0x000fe400078e00ff */
[----:B------:R-:W-:-:S04]  /*03c0*/  DFMA R16, R14, -R2, 1 ;  /* 0x3ff000000e10742b */ /* 0x000fc80000000802 */
[----:B------:R-:W-:-:S04]  /*03d0*/  @!P1 DFMA R8, R8, 2, -R10 ;  /* 0x400000000808982b */ /* 0x000fc8000000080a */
[----:B------:R-:W-:-:S06]  /*03e0*/  DFMA R16, R14, R16, R14 ;  /* 0x000000100e10722b */ /* 0x000fcc000000000e */
[----:B------:R-:W-:Y:S02]  /*03f0*/  @!P1 LOP3.LUT R18, R9, 0x7ff00000, RZ, 0xc0, !PT ;  /* 0x7ff0000009129812 */ /* 0x000fe400078ec0ff */
[----:B------:R-:W-:-:S03]  /*0400*/  DMUL R10, R16, R8 ;  /* 0x00000008100a7228 */ /* 0x000fc60000000000 */
[----:B------:R-:W-:-:S05]  /*0410*/  VIADD R12, R18, 0xffffffff ;  /* 0xffffffff120c7836 */ /* 0x000fca0000000000 */
[----:B------:R-:W-:Y:S01]  /*0420*/  DFMA R14, R10, -R2, R8 ;  /* 0x800000020a0e722b */ /* 0x000fe20000000008 */
[----:B------:R-:W-:-:S04]  /*0430*/  ISETP.GT.U32.AND P0, PT, R12, 0x7feffffe, PT ;  /* 0x7feffffe0c00780c */ /* 0x000fc80003f04070 */
[----:B------:R-:W-:-:S03]  /*0440*/  ISETP.GT.U32.OR P0, PT, R20, 0x7feffffe, P0 ;  /* 0x7feffffe1400780c */ /* 0x000fc60000704470 */
[----:B------:R-:W-:-:S10]  /*0450*/  DFMA R10, R16, R14, R10 ;  /* 0x0000000e100a722b */ /* 0x000fd4000000000a */
[----:B------:R-:W-:Y:S05]  /*0460*/  @P0 BRA `(.L_x_3) ;  /* 0x0000000000680947 */ /* 0x000fea0003800000 */
[----:B------:R-:W-:-:S05]  /*0470*/  IMAD.MOV.U32 R4, RZ, RZ, 0x40000000 ;  /* 0x40000000ff047424 */ /* 0x000fca00078e00ff */
[----:B------:R-:W-:-:S04]  /*0480*/  VIADDMNMX R7, R7, -R4, 0xb9600000, !PT ;  /* 0xb960000007077446 */ /* 0x000fc80007800904 */
[----:B------:R-:W-:-:S04]  /*0490*/  VIMNMX R4, PT, PT, R7, 0x46a00000, PT ;  /* 0x46a0000007047848 */ /* 0x000fc80003fe0100 */
[----:B------:R-:W-:Y:S01]  /*04a0*/  IADD3 R7, PT, PT, -R13, R4, RZ ;  /* 0x000000040d077210 */ /* 0x000fe20007ffe1ff */
[----:B------:R-:W-:-:S04]  /*04b0*/  IMAD.MOV.U32 R4, RZ, RZ, RZ ;  /* 0x000000ffff047224 */ /* 0x000fc800078e00ff */
[----:B------:R-:W-:-:S06]  /*04c0*/  VIADD R5, R7, 0x7fe00000 ;  /* 0x7fe0000007057836 */ /* 0x000fcc0000000000 */
[----:B------:R-:W-:-:S10]  /*04d0*/  DMUL R12, R10, R4 ;  /* 0x000000040a0c7228 */ /* 0x000fd40000000000 */
[----:B------:R-:W-:-:S13]  /*04e0*/  FSETP.GTU.AND P0, PT, |R13|, 1.469367938527859385e-39, PT ;  /* 0x001000000d00780b */ /* 0x000fda0003f0c200 */
[----:B------:R-:W-:Y:S05]  /*04f0*/  @P0 BRA `(.L_x_4) ;  /* 0x0000000000880947 */ /* 0x000fea0003800000 */
[----:B------:R-:W-:Y:S01]  /*0500*/  DFMA R2, R10, -R2, R8 ;  /* 0x800000020a02722b */ /* 0x000fe20000000008 */
[----:B------:R-:W-:-:S09]  /*0510*/  IMAD.MOV.U32 R4, RZ, RZ, RZ ;  /* 0x000000ffff047224 */ /* 0x000fd200078e00ff */
[C---:B------:R-:W-:Y:S02]  /*0520*/  FSETP.NEU.AND P0, PT, R3.reuse, RZ, PT ;  /* 0x000000ff0300720b */ /* 0x040fe40003f0d000 */
[----:B------:R-:W-:-:S04]  /*0530*/  LOP3.LUT R2, R3, 0x40080000, RZ, 0x3c, !PT ;  /* 0x4008000003027812 */ /* 0x000fc800078e3cff */
[----:B------:R-:W-:-:S04]  /*0540*/  LOP3.LUT R9, R2, 0x80000000, RZ, 0xc0, !PT ;  /* 0x8000000002097812 */ /* 0x000fc800078ec0ff */
[----:B------:R-:W-:-:S03]  /*0550*/  LOP3.LUT R5, R9, R5, RZ, 0xfc, !PT ;  /* 0x0000000509057212 */ /* 0x000fc600078efcff */
[----:B------:R-:W-:Y:S05]  /*0560*/  @!P0 BRA `(.L_x_4) ;  /* 0x00000000006c8947 */ /* 0x000fea0003800000 */
[----:B------:R-:W-:Y:S01]  /*0570*/  IMAD.MOV R3, RZ, RZ, -R7 ;  /* 0x000000ffff037224 */ /* 0x000fe200078e0a07 */
[----:B------:R-:W-:Y:S01]  /*0580*/  DMUL.RP R4, R10, R4 ;  /* 0x000000040a047228 */ /* 0x000fe20000008000 */
[----:B------:R-:W-:Y:S01]  /*0590*/  IMAD.MOV.U32 R2, RZ, RZ, RZ ;  /* 0x000000ffff027224 */ /* 0x000fe200078e00ff */
[----:B------:R-:W-:-:S05]  /*05a0*/  IADD3 R7, PT, PT, -R7, -0x43300000, RZ ;  /* 0xbcd0000007077810 */ /* 0x000fca0007ffe1ff */
[----:B------:R-:W-:-:S03]  /*05b0*/  DFMA R2, R12, -R2, R10 ;  /* 0x800000020c02722b */ /* 0x000fc6000000000a */
[----:B------:R-:W-:-:S07]  /*05c0*/  LOP3.LUT R9, R5, R9, RZ, 0x3c, !PT ;  /* 0x0000000905097212 */ /* 0x000fce00078e3cff */
[----:B------:R-:W-:-:S04]  /*05d0*/  FSETP.NEU.AND P0, PT, |R3|, R7, PT ;  /* 0x000000070300720b */ /* 0x000fc80003f0d200 */
[----:B------:R-:W-:Y:S02]  /*05e0*/  FSEL R12, R4, R12, !P0 ;  /* 0x0000000c040c7208 */ /* 0x000fe40004000000 */
[----:B------:R-:W-:Y:S01]  /*05f0*/  FSEL R13, R9, R13, !P0 ;  /* 0x0000000d090d7208 */ /* 0x000fe20004000000 */
[----:B------:R-:W-:Y:S06]  /*0600*/  BRA `(.L_x_4) ;  /* 0x0000000000447947 */ /* 0x000fec0003800000 */
.L_x_3:
[----:B------:R-:W-:-:S14]  /*0610*/  DSETP.NAN.AND P0, PT, R4, R4, PT ;  /* 0x000000040400722a */ /* 0x000fdc0003f08000 */
[----:B------:R-:W-:Y:S05]  /*0620*/  @P0 BRA `(.L_x_5) ;  /* 0x0000000000340947 */ /* 0x000fea0003800000 */
[----:B------:R-:W-:Y:S01]  /*0630*/  ISETP.NE.AND P0, PT, R18, R19, PT ;  /* 0x000000131200720c */ /* 0x000fe20003f05270 */
[----:B------:R-:W-:Y:S02]  /*0640*/  IMAD.MOV.U32 R12, RZ, RZ, 0x0 ;  /* 0x00000000ff0c7424 */ /* 0x000fe400078e00ff */
[----:B------:R-:W-:-:S10]  /*0650*/  IMAD.MOV.U32 R13, RZ, RZ, -0x80000 ;  /* 0xfff80000ff0d7424 */ /* 0x000fd400078e00ff */
[----:B------:R-:W-:Y:S05]  /*0660*/  @!P0 BRA `(.L_x_4) ;  /* 0x00000000002c8947 */ /* 0x000fea0003800000 */
[----:B------:R-:W-:Y:S02]  /*0670*/  ISETP.NE.AND P0, PT, R18, 0x7ff00000, PT ;  /* 0x7ff000001200780c */ /* 0x000fe40003f05270 */
[----:B------:R-:W-:Y:S02]  /*0680*/  LOP3.LUT R4, R5, 0x40080000, RZ, 0x3c, !PT ;  /* 0x4008000005047812 */ /* 0x000fe400078e3cff */
[----:B------:R-:W-:Y:S02]  /*0690*/  ISETP.EQ.OR P0, PT, R19, RZ, !P0 ;  /* 0x000000ff1300720c */ /* 0x000fe40004702670 */
[----:B------:R-:W-:-:S11]  /*06a0*/  LOP3.LUT R13, R4, 0x80000000, RZ, 0xc0, !PT ;  /* 0x80000000040d7812 */ /* 0x000fd600078ec0ff */
[----:B------:R-:W-:Y:S02]  /*06b0*/  @P0 LOP3.LUT R2, R13, 0x7ff00000, RZ, 0xfc, !PT ;  /* 0x7ff000000d020812 */ /* 0x000fe400078efcff */
[----:B------:R-:W-:Y:S01]  /*06c0*/  @!P0 MOV R12, RZ ;  /* 0x000000ff000c8202 */ /* 0x000fe20000000f00 */
[----:B------:R-:W-:Y:S02]  /*06d0*/  @P0 IMAD.MOV.U32 R12, RZ, RZ, RZ ;  /* 0x000000ffff0c0224 */ /* 0x000fe400078e00ff */
[----:B------:R-:W-:Y:S01]  /*06e0*/  @P0 IMAD.MOV.U32 R13, RZ, RZ, R2 ;  /* 0x000000ffff0d0224 */ /* 0x000fe200078e0002 */
[----:B------:R-:W-:Y:S06]  /*06f0*/  BRA `(.L_x_4) ;  /* 0x0000000000087947 */ /* 0x000fec0003800000 */
.L_x_5:
[----:B------:R-:W-:Y:S01]  /*0700*/  LOP3.LUT R13, R5, 0x80000, RZ, 0xfc, !PT ;  /* 0x00080000050d7812 */ /* 0x000fe200078efcff */
[----:B------:R-:W-:-:S07]  /*0710*/  IMAD.MOV.U32 R12, RZ, RZ, R4 ;  /* 0x000000ffff0c7224 */ /* 0x000fce00078e0004 */
.L_x_4:
[----:B------:R-:W-:Y:S05]  /*0720*/  BSYNC.RECONVERGENT B1 ;  /* 0x0000000000017941 */ /* 0x000fea0003800200 */
.L_x_2:
[----:B------:R-:W-:Y:S02]  /*0730*/  IMAD.MOV.U32 R7, RZ, RZ, 0x0 ;  /* 0x00000000ff077424 */ /* 0x000fe400078e00ff */
[----:B------:R-:W-:Y:S02]  /*0740*/  IMAD.MOV.U32 R2, RZ, RZ, R12 ;  /* 0x000000ffff027224 */ /* 0x000fe400078e000c */
[----:B------:R-:W-:Y:S01]  /*0750*/  IMAD.MOV.U32 R3, RZ, RZ, R13 ;  /* 0x000000ffff037224 */ /* 0x000fe200078e000d */
[----:B------:R-:W-:Y:S06]  /*0760*/  RET.REL.NODEC R6 `(_Z15mediasmatrizcpuPdS_) ;  /* 0xfffffff806247950 */ /* 0x000fec0003c3ffff */
.L_x_6:
[----:B------:R-:W-:-:S00]  /*0770*/  BRA `(.L_x_6) ;  /* 0xfffffffc00fc7947 */ /* 0x000fc0000383ffff */
[----:B------:R-:W-:-:S00]  /*0780*/  NOP ;  /* 0x0000000000007918 */ /* 0x000fc00000000000 */
[----:B------:R-:W-:-:S00]  /*0790*/  NOP ;  /* 0x0000000000007918 */ /* 0x000fc00000000000 */
[----:B------:R-:W-:-:S00]  /*07a0*/  NOP ;  /* 0x0000000000007918 */ /* 0x000fc00000000000 */
[----:B------:R-:W-:-:S00]  /*07b0*/  NOP ;  /* 0x0000000000007918 */ /* 0x000fc00000000000 */
[----:B------:R-:W-:-:S00]  /*07c0*/  NOP ;  /* 0x0000000000007918 */ /* 0x000fc00000000000 */
[----:B------:R-:W-:-:S00]  /*07d0*/  NOP ;  /* 0x0000000000007918 */ /* 0x000fc00000000000 */
[----:B------:R-:W-:-:S00]  /*07e0*/  NOP ;  /* 0x0000000000007918 */ /* 0x000fc00000000000 */
[----:B------:R-:W-:-:S00]  /*07f0*/  NOP ;  /* 0x0000000000007918 */ /* 0x000fc00000000000 */
.L_x_7:


//--------------------- .nv.shared.reserved.0     --------------------------
	.section	.nv.shared.reserved.0,"aw",@nobits
	.weak		__nv_reservedSMEM_offset_0_alias
	.size		__nv_reservedSMEM_offset_0_alias, 0, 64
	.other		__nv_reservedSMEM_offset_0_alias,@"STO_CUDA_RESERVED_SHARED STV_DEFAULT"
__nv_reservedSMEM_offset_0_alias:
	.zero		0
	.zero		64


//--------------------- .nv.constant0._Z15mediasmatrizcpuPdS_ --------------------------
	.section	.nv.constant0._Z15mediasmatrizcpuPdS_,"a",@progbits
	.sectionflags	@""
	.align	4
.nv.constant0._Z15mediasmatrizcpuPdS_:
	.zero		912


//--------------------- SYMBOLS --------------------------

	.type		.nv.reservedSmem.offset0,@object
	.size		.nv.reservedSmem.offset0,0x4
